	.headerflags	@"EF_CUDA_TEXMODE_UNIFIED EF_CUDA_64BIT_ADDRESS EF_CUDA_ACCELERATORS EF_CUDA_SM90 EF_CUDA_VIRTUAL_SM(EF_CUDA_SM90)"
	.elftype	@"ET_EXEC"


//--------------------- .nv.info                  --------------------------
	.section	.nv.info,"",@"SHT_CUDA_INFO"
	.align	4


	//----- nvinfo : EIATTR_REGCOUNT
	.align		4
        /*0000*/ 	.byte	0x04, 0x2f
        /*0002*/ 	.short	(.L_1 - .L_0)
	.align		4
.L_0:
        /*0004*/ 	.word	index@(triton_poi_fused_max_pool2d_with_indices_20)
        /*0008*/ 	.word	0x0000001a


	//----- nvinfo : EIATTR_MIN_STACK_SIZE
	.align		4
.L_1:
        /*000c*/ 	.byte	0x04, 0x12
        /*000e*/ 	.short	(.L_3 - .L_2)
	.align		4
.L_2:
        /*0010*/ 	.word	index@(triton_poi_fused_max_pool2d_with_indices_20)
        /*0014*/ 	.word	0x00000000


	//----- nvinfo : EIATTR_FRAME_SIZE
	.align		4
.L_3:
        /*0018*/ 	.byte	0x04, 0x11
        /*001a*/ 	.short	(.L_5 - .L_4)
	.align		4
.L_4:
        /*001c*/ 	.word	index@(triton_poi_fused_max_pool2d_with_indices_20)
        /*0020*/ 	.word	0x00000000


	//----- nvinfo : EIATTR_MIN_STACK_SIZE
	.align		4
.L_5:
        /*0024*/ 	.byte	0x04, 0x12
        /*0026*/ 	.short	(.L_7 - .L_6)
	.align		4
.L_6:
        /*0028*/ 	.word	index@(triton_poi_fused_max_pool2d_with_indices_20)
        /*002c*/ 	.word	0x00000000
.L_7:


//--------------------- .nv.info.triton_poi_fused_max_pool2d_with_indices_20 --------------------------
	.section	.nv.info.triton_poi_fused_max_pool2d_with_indices_20,"",@"SHT_CUDA_INFO"
	.sectionflags	@""
	.align	4


	//----- nvinfo : EIATTR_CUDA_API_VERSION
	.align		4
        /*0000*/ 	.byte	0x04, 0x37
        /*0002*/ 	.short	(.L_9 - .L_8)
.L_8:
        /*0004*/ 	.word	0x0000007c


	//----- nvinfo : EIATTR_KPARAM_INFO
	.align		4
.L_9:
        /*0008*/ 	.byte	0x04, 0x17
        /*000a*/ 	.short	(.L_11 - .L_10)
.L_10:
        /*000c*/ 	.word	0x00000000
        /*0010*/ 	.short	0x0003
        /*0012*/ 	.short	0x0018
        /*0014*/ 	.byte	0x00, 0xf0, 0x11, 0x00


	//----- nvinfo : EIATTR_KPARAM_INFO
	.align		4
.L_11:
        /*0018*/ 	.byte	0x04, 0x17
        /*001a*/ 	.short	(.L_13 - .L_12)
.L_12:
        /*001c*/ 	.word	0x00000000
        /*0020*/ 	.short	0x0002
        /*0022*/ 	.short	0x0010
        /*0024*/ 	.byte	0x00, 0xf4, 0x21, 0x00


	//----- nvinfo : EIATTR_KPARAM_INFO
	.align		4
.L_13:
        /*0028*/ 	.byte	0x04, 0x17
        /*002a*/ 	.short	(.L_15 - .L_14)
.L_14:
        /*002c*/ 	.word	0x00000000
        /*0030*/ 	.short	0x0001
        /*0032*/ 	.short	0x0008
        /*0034*/ 	.byte	0x00, 0xf4, 0x21, 0x00


	//----- nvinfo : EIATTR_KPARAM_INFO
	.align		4
.L_15:
        /*0038*/ 	.byte	0x04, 0x17
        /*003a*/ 	.short	(.L_17 - .L_16)
.L_16:
        /*003c*/ 	.word	0x00000000
        /*0040*/ 	.short	0x0000
        /*0042*/ 	.short	0x0000
        /*0044*/ 	.byte	0x00, 0xf4, 0x21, 0x00


	//----- nvinfo : EIATTR_SPARSE_MMA_MASK
	.align		4
.L_17:
        /*0048*/ 	.byte	0x03, 0x50
        /*004a*/ 	.short	0x0000


	//----- nvinfo : EIATTR_MAXREG_COUNT
	.align		4
        /*004c*/ 	.byte	0x03, 0x1b
        /*004e*/ 	.short	0x00ff


	//----- nvinfo : EIATTR_EXIT_INSTR_OFFSETS
	.align		4
        /*0050*/ 	.byte	0x04, 0x1c
        /*0052*/ 	.short	(.L_19 - .L_18)


	//   ....[0]....
.L_18:
        /*0054*/ 	.word	0x00000ae0


	//----- nvinfo : EIATTR_REQNTID
	.align		4
.L_19:
        /*0058*/ 	.byte	0x04, 0x10
        /*005a*/ 	.short	(.L_21 - .L_20)
.L_20:
        /*005c*/ 	.word	0x00000080
        /*0060*/ 	.word	0x00000001
        /*0064*/ 	.word	0x00000001


	//----- nvinfo : EIATTR_CBANK_PARAM_SIZE
	.align		4
.L_21:
        /*0068*/ 	.byte	0x03, 0x19
        /*006a*/ 	.short	0x001c


	//----- nvinfo : EIATTR_PARAM_CBANK
	.align		4
        /*006c*/ 	.byte	0x04, 0x0a
        /*006e*/ 	.short	(.L_23 - .L_22)
	.align		4
.L_22:
        /*0070*/ 	.word	index@(.nv.constant0.triton_poi_fused_max_pool2d_with_indices_20)
        /*0074*/ 	.short	0x0210
        /*0076*/ 	.short	0x001c


	//----- nvinfo : EIATTR_SW_WAR
	.align		4
.L_23:
        /*0078*/ 	.byte	0x04, 0x36
        /*007a*/ 	.short	(.L_25 - .L_24)
.L_24:
        /*007c*/ 	.word	0x00000008
.L_25:


//--------------------- .nv.callgraph             --------------------------
	.section	.nv.callgraph,"",@"SHT_CUDA_CALLGRAPH"
	.align	4
	.sectionentsize	8
	.align		4
        /*0000*/ 	.word	0x00000000
	.align		4
        /*0004*/ 	.word	0xffffffff
	.align		4
        /*0008*/ 	.word	0x00000000
	.align		4
        /*000c*/ 	.word	0xfffffffe
	.align		4
        /*0010*/ 	.word	0x00000000
	.align		4
        /*0014*/ 	.word	0xfffffffd
	.align		4
        /*0018*/ 	.word	0x00000000
	.align		4
        /*001c*/ 	.word	0xfffffffc


//--------------------- .text.triton_poi_fused_max_pool2d_with_indices_20 --------------------------
	.section	.text.triton_poi_fused_max_pool2d_with_indices_20,"ax",@progbits
	.align	128
        .global         triton_poi_fused_max_pool2d_with_indices_20
        .type           triton_poi_fused_max_pool2d_with_indices_20,@function
        .size           triton_poi_fused_max_pool2d_with_indices_20,(.L_x_1 - triton_poi_fused_max_pool2d_with_indices_20)
        .other          triton_poi_fused_max_pool2d_with_indices_20,@"STO_CUDA_ENTRY STV_DEFAULT"
triton_poi_fused_max_pool2d_with_indices_20:
.text.triton_poi_fused_max_pool2d_with_indices_20:
[----:B------:R-:W-:Y:S01]  /*0000*/  LDC R1, c[0x0][0x28] ;  /* 0x00000a00ff017b82 */ /* 0x000fe20000000800 */
[----:B------:R-:W1:Y:S01]  /*0010*/  S2R R0, SR_TID.X ;  /* 0x0000000000007919 */ /* 0x000e620000002100 */
[----:B------:R-:W-:Y:S01]  /*0020*/  CS2R R10, SRZ ;  /* 0x00000000000a7805 */ /* 0x000fe2000001ff00 */
[----:B------:R-:W-:Y:S01]  /*0030*/  ULDC.64 UR4, c[0x0][0x208] ;  /* 0x0000820000047ab9 */ /* 0x000fe20000000a00 */
[----:B------:R-:W2:Y:S01]  /*0040*/  S2R R5, SR_CTAID.X ;  /* 0x0000000000057919 */ /* 0x000ea20000002500 */
[----:B------:R-:W-:Y:S02]  /*0050*/  CS2R R12, SRZ ;  /* 0x00000000000c7805 */ /* 0x000fe4000001ff00 */
[----:B------:R-:W-:Y:S01]  /*0060*/  CS2R R14, SRZ ;  /* 0x00000000000e7805 */ /* 0x000fe2000001ff00 */
[----:B------:R-:W-:Y:S01]  /*0070*/  ULDC.64 UR6, c[0x0][0x220] ;  /* 0x0000880000067ab9 */ /* 0x000fe20000000a00 */
[----:B-1----:R-:W-:Y:S01]  /*0080*/  IMAD.SHL.U32 R0, R0, 0x2, RZ ;  /* 0x0000000200007824 */ /* 0x002fe200078e00ff */
[----:B--2---:R-:W-:-:S04]  /*0090*/  SHF.R.S32.HI R3, RZ, 0x17, R5 ;  /* 0x00000017ff037819 */ /* 0x004fc80000011405 */
[----:B------:R-:W-:Y:S02]  /*00a0*/  LOP3.LUT R0, R0, 0xfe, RZ, 0xc0, !PT ;  /* 0x000000fe00007812 */ /* 0x000fe400078ec0ff */
[----:B------:R-:W-:-:S03]  /*00b0*/  SGXT R3, R3, 0x1 ;  /* 0x000000010303781a */ /* 0x000fc60000000200 */
[----:B------:R-:W-:-:S05]  /*00c0*/  IMAD R0, R5, 0x100, R0 ;  /* 0x0000010005007824 */ /* 0x000fca00078e0200 */
[CC--:B------:R-:W-:Y:S02]  /*00d0*/  LEA.HI R4, R3.reuse, R0.reuse, RZ, 0x6 ;  /* 0x0000000003047211 */ /* 0x0c0fe400078f30ff */
[----:B------:R-:W-:Y:S02]  /*00e0*/  LEA.HI R3, R3, R0, RZ, 0xa ;  /* 0x0000000003037211 */ /* 0x000fe400078f50ff */
[----:B------:R-:W-:Y:S02]  /*00f0*/  SHF.R.S32.HI R6, RZ, 0x6, R4 ;  /* 0x00000006ff067819 */ /* 0x000fe40000011404 */
[----:B------:R-:W-:Y:S02]  /*0100*/  SHF.R.S32.HI R8, RZ, 0xa, R3 ;  /* 0x0000000aff087819 */ /* 0x000fe40000011403 */
[----:B------:R-:W-:Y:S01]  /*0110*/  LEA.HI R5, R6, R6, RZ, 0x4 ;  /* 0x0000000606057211 */ /* 0x000fe200078f20ff */
[----:B------:R-:W1:Y:S01]  /*0120*/  LDC.64 R2, c[0x0][0x210] ;  /* 0x00008400ff027b82 */ /* 0x000e620000000a00 */
[----:B------:R-:W-:-:S02]  /*0130*/  LEA.HI R9, R8, R8, RZ, 0x4 ;  /* 0x0000000808097211 */ /* 0x000fc400078f20ff */
[----:B------:R-:W-:Y:S02]  /*0140*/  LOP3.LUT R7, R5, 0xfffffff0, RZ, 0xc0, !PT ;  /* 0xfffffff005077812 */ /* 0x000fe400078ec0ff */
[----:B------:R-:W-:Y:S02]  /*0150*/  LOP3.LUT R9, R9, 0xfffffff0, RZ, 0xc0, !PT ;  /* 0xfffffff009097812 */ /* 0x000fe400078ec0ff */
[----:B------:R-:W-:Y:S01]  /*0160*/  LOP3.LUT R5, R4, 0xffffffc0, RZ, 0xc0, !PT ;  /* 0xffffffc004057812 */ /* 0x000fe200078ec0ff */
[----:B------:R-:W-:Y:S02]  /*0170*/  IMAD.IADD R6, R6, 0x1, -R7 ;  /* 0x0000000106067824 */ /* 0x000fe400078e0a07 */
[----:B------:R-:W-:Y:S02]  /*0180*/  IMAD.IADD R7, R8, 0x1, -R9 ;  /* 0x0000000108077824 */ /* 0x000fe400078e0a09 */
[----:B------:R-:W-:-:S03]  /*0190*/  IMAD.IADD R5, R0, 0x1, -R5 ;  /* 0x0000000100057824 */ /* 0x000fc600078e0a05 */
[----:B------:R-:W-:Y:S01]  /*01a0*/  LOP3.LUT R4, R7, R6, RZ, 0xfc, !PT ;  /* 0x0000000607047212 */ /* 0x000fe200078efcff */
[----:B------:R-:W-:Y:S01]  /*01b0*/  IMAD R5, R8, 0x1000, R5 ;  /* 0x0000100008057824 */ /* 0x000fe200078e0205 */
[----:B------:R-:W-:Y:S02]  /*01c0*/  CS2R R8, SRZ ;  /* 0x0000000000087805 */ /* 0x000fe4000001ff00 */
[----:B------:R-:W-:Y:S01]  /*01d0*/  ISETP.GT.AND P2, PT, R4, -0x1, PT ;  /* 0xffffffff0400780c */ /* 0x000fe20003f44270 */
[C---:B------:R-:W-:Y:S02]  /*01e0*/  IMAD R5, R6.reuse, 0x80, R5 ;  /* 0x0000008006057824 */ /* 0x040fe400078e0205 */
[----:B------:R-:W-:Y:S02]  /*01f0*/  VIADD R4, R6, 0x1 ;  /* 0x0000000106047836 */ /* 0x000fe40000000000 */
[C---:B------:R-:W-:Y:S02]  /*0200*/  VIADD R19, R5.reuse, 0x40 ;  /* 0x0000004005137836 */ /* 0x040fe40000000000 */
[----:B-1----:R-:W-:Y:S01]  /*0210*/  IMAD.WIDE R16, R5, 0x4, R2 ;  /* 0x0000000405107825 */ /* 0x002fe200078e0202 */
[----:B------:R-:W-:-:S03]  /*0220*/  ISETP.GE.U32.AND P1, PT, R4, 0x10, PT ;  /* 0x000000100400780c */ /* 0x000fc60003f26070 */
[--C-:B------:R-:W-:Y:S01]  /*0230*/  IMAD.WIDE R18, R19, 0x4, R2.reuse ;  /* 0x0000000413127825 */ /* 0x100fe200078e0202 */
[----:B------:R-:W-:Y:S01]  /*0240*/  ISETP.GT.AND P1, PT, R7, -0x1, !P1 ;  /* 0xffffffff0700780c */ /* 0x000fe20004f24270 */
[----:B------:R-:W2:Y:S02]  /*0250*/  @P2 LDG.E.64 R8, desc[UR4][R16.64] ;  /* 0x0000000410082981 */ /* 0x000ea4000c1e1b00 */
[----:B------:R-:W-:Y:S02]  /*0260*/  VIADD R21, R5, 0x80 ;  /* 0x0000008005157836 */ /* 0x000fe40000000000 */
[----:B------:R-:W3:Y:S02]  /*0270*/  @P2 LDG.E.64 R10, desc[UR4][R18.64] ;  /* 0x00000004120a2981 */ /* 0x000ee4000c1e1b00 */
[----:B------:R-:W-:-:S06]  /*0280*/  IMAD.WIDE R20, R21, 0x4, R2 ;  /* 0x0000000415147825 */ /* 0x000fcc00078e0202 */
[----:B------:R-:W4:Y:S01]  /*0290*/  @P1 LDG.E.64 R12, desc[UR4][R20.64] ;  /* 0x00000004140c1981 */ /* 0x000f22000c1e1b00 */
[----:B------:R-:W-:-:S04]  /*02a0*/  VIADD R23, R5, 0x800 ;  /* 0x0000080005177836 */ /* 0x000fc80000000000 */
[----:B------:R-:W-:-:S05]  /*02b0*/  IMAD.WIDE R22, R23, 0x4, R2 ;  /* 0x0000000417167825 */ /* 0x000fca00078e0202 */
[----:B------:R-:W5:Y:S01]  /*02c0*/  @P2 LDG.E.64 R14, desc[UR4][R22.64] ;  /* 0x00000004160e2981 */ /* 0x000f62000c1e1b00 */
[----:B--2---:R-:W-:Y:S02]  /*02d0*/  SEL R17, R8, 0xff800000, P2 ;  /* 0xff80000008117807 */ /* 0x004fe40001000000 */
[----:B------:R-:W-:Y:S02]  /*02e0*/  SEL R16, R9, 0xff800000, P2 ;  /* 0xff80000009107807 */ /* 0x000fe40001000000 */
[----:B---3--:R-:W-:Y:S02]  /*02f0*/  SEL R10, R10, 0xff800000, P2 ;  /* 0xff8000000a0a7807 */ /* 0x008fe40001000000 */
[----:B------:R-:W-:Y:S02]  /*0300*/  SEL R11, R11, 0xff800000, P2 ;  /* 0xff8000000b0b7807 */ /* 0x000fe40001000000 */
[----:B------:R-:W-:Y:S02]  /*0310*/  FSETP.GT.AND P6, PT, R10, R17, PT ;  /* 0x000000110a00720b */ /* 0x000fe40003fc4000 */
[----:B------:R-:W-:-:S02]  /*0320*/  FSETP.GT.AND P0, PT, R11, R16, PT ;  /* 0x000000100b00720b */ /* 0x000fc40003f04000 */
[----:B----4-:R-:W-:Y:S02]  /*0330*/  SEL R9, R12, 0xff800000, P1 ;  /* 0xff8000000c097807 */ /* 0x010fe40000800000 */
[C---:B------:R-:W-:Y:S02]  /*0340*/  FSETP.NAN.AND P3, PT, R10.reuse, R10, PT ;  /* 0x0000000a0a00720b */ /* 0x040fe40003f68000 */
[----:B------:R-:W-:Y:S02]  /*0350*/  FSETP.NAN.AND P4, PT, R9, R9, PT ;  /* 0x000000090900720b */ /* 0x000fe40003f88000 */
[----:B------:R-:W-:Y:S02]  /*0360*/  SEL R8, R13, 0xff800000, P1 ;  /* 0xff8000000d087807 */ /* 0x000fe40000800000 */
[----:B------:R-:W-:Y:S02]  /*0370*/  FSETP.NAN.AND P5, PT, R11, R11, PT ;  /* 0x0000000b0b00720b */ /* 0x000fe40003fa8000 */
[----:B------:R-:W-:-:S02]  /*0380*/  @!P6 SEL R10, R10, R17, P3 ;  /* 0x000000110a0ae207 */ /* 0x000fc40001800000 */
[----:B------:R-:W-:Y:S02]  /*0390*/  FSETP.NAN.AND P3, PT, R8, R8, PT ;  /* 0x000000080800720b */ /* 0x000fe40003f68000 */
[----:B------:R-:W-:Y:S02]  /*03a0*/  @!P0 SEL R11, R11, R16, P5 ;  /* 0x000000100b0b8207 */ /* 0x000fe40002800000 */
[----:B------:R-:W-:Y:S02]  /*03b0*/  FSETP.GEU.AND P5, PT, R10, R9, PT ;  /* 0x000000090a00720b */ /* 0x000fe40003fae000 */
[----:B-----5:R-:W-:Y:S02]  /*03c0*/  SEL R15, R15, 0xff800000, P2 ;  /* 0xff8000000f0f7807 */ /* 0x020fe40001000000 */
[----:B------:R-:W-:Y:S02]  /*03d0*/  @!P4 SEL R9, R9, R10, !P5 ;  /* 0x0000000a0909c207 */ /* 0x000fe40006800000 */
[----:B------:R-:W-:-:S02]  /*03e0*/  FSETP.GEU.AND P4, PT, R11, R8, PT ;  /* 0x000000080b00720b */ /* 0x000fc40003f8e000 */
[----:B------:R-:W-:Y:S02]  /*03f0*/  SEL R12, R14, 0xff800000, P2 ;  /* 0xff8000000e0c7807 */ /* 0x000fe40001000000 */
[----:B------:R-:W-:Y:S01]  /*0400*/  @!P3 SEL R8, R8, R11, !P4 ;  /* 0x0000000b0808b207 */ /* 0x000fe20006000000 */
[----:B------:R-:W-:Y:S01]  /*0410*/  VIADD R11, R5, 0x840 ;  /* 0x00000840050b7836 */ /* 0x000fe20000000000 */
[-C--:B------:R-:W-:Y:S02]  /*0420*/  FSETP.NAN.AND P3, PT, R15, R15.reuse, PT ;  /* 0x0000000f0f00720b */ /* 0x080fe40003f68000 */
[----:B------:R-:W-:Y:S01]  /*0430*/  P2R R19, PR, RZ, 0x10 ;  /* 0x00000010ff137803 */ /* 0x000fe20000000000 */
[----:B------:R-:W-:Y:S01]  /*0440*/  IMAD.WIDE R10, R11, 0x4, R2 ;  /* 0x000000040b0a7825 */ /* 0x000fe200078e0202 */
[----:B------:R-:W-:Y:S02]  /*0450*/  FSETP.GEU.AND P4, PT, R8, R15, PT ;  /* 0x0000000f0800720b */ /* 0x000fe40003f8e000 */
[----:B------:R-:W-:-:S02]  /*0460*/  P2R R13, PR, RZ, 0x20 ;  /* 0x00000020ff0d7803 */ /* 0x000fc40000000000 */
[----:B------:R-:W-:-:S05]  /*0470*/  P2R R21, PR, RZ, 0x10 ;  /* 0x00000010ff157803 */ /* 0x000fca0000000000 */
[----:B------:R-:W-:Y:S02]  /*0480*/  @!P3 SEL R15, R15, R8, !P4 ;  /* 0x000000080f0fb207 */ /* 0x000fe40006000000 */
[-C--:B------:R-:W-:Y:S02]  /*0490*/  FSETP.NAN.AND P3, PT, R12, R12.reuse, PT ;  /* 0x0000000c0c00720b */ /* 0x080fe40003f68000 */
[----:B------:R-:W-:-:S04]  /*04a0*/  FSETP.GEU.AND P4, PT, R9, R12, PT ;  /* 0x0000000c0900720b */ /* 0x000fc80003f8e000 */
[----:B------:R-:W-:-:S07]  /*04b0*/  P2R R14, PR, RZ, 0x10 ;  /* 0x00000010ff0e7803 */ /* 0x000fce0000000000 */
[----:B------:R-:W-:Y:S02]  /*04c0*/  @!P3 SEL R12, R12, R9, !P4 ;  /* 0x000000090c0cb207 */ /* 0x000fe40006000000 */
[----:B------:R-:W-:-:S06]  /*04d0*/  CS2R R8, SRZ ;  /* 0x0000000000087805 */ /* 0x000fcc000001ff00 */
[----:B------:R-:W2:Y:S02]  /*04e0*/  @P2 LDG.E.64 R8, desc[UR4][R10.64] ;  /* 0x000000040a082981 */ /* 0x000ea4000c1e1b00 */
[----:B--2---:R-:W-:Y:S02]  /*04f0*/  SEL R17, R8, 0xff800000, P2 ;  /* 0xff80000008117807 */ /* 0x004fe40001000000 */
[----:B------:R-:W-:Y:S02]  /*0500*/  SEL R20, R9, 0xff800000, P2 ;  /* 0xff80000009147807 */ /* 0x000fe40001000000 */
[----:B------:R-:W-:Y:S02]  /*0510*/  CS2R R8, SRZ ;  /* 0x0000000000087805 */ /* 0x000fe4000001ff00 */
[-C--:B------:R-:W-:Y:S02]  /*0520*/  FSETP.NAN.AND P2, PT, R17, R17.reuse, PT ;  /* 0x000000111100720b */ /* 0x080fe40003f48000 */
[----:B------:R-:W-:-:S02]  /*0530*/  FSETP.GEU.AND P4, PT, R12, R17, PT ;  /* 0x000000110c00720b */ /* 0x000fc40003f8e000 */
[----:B------:R-:W-:Y:S02]  /*0540*/  FSETP.GEU.AND P5, PT, R15, R20, PT ;  /* 0x000000140f00720b */ /* 0x000fe40003fae000 */
[----:B------:R-:W-:Y:S02]  /*0550*/  P2R R16, PR, RZ, 0x10 ;  /* 0x00000010ff107803 */ /* 0x000fe40000000000 */
[----:B------:R-:W-:-:S05]  /*0560*/  P2R R18, PR, RZ, 0x20 ;  /* 0x00000020ff127803 */ /* 0x000fca0000000000 */
[----:B------:R-:W-:Y:S02]  /*0570*/  @!P2 SEL R17, R17, R12, !P4 ;  /* 0x0000000c1111a207 */ /* 0x000fe40006000000 */
[----:B------:R-:W-:Y:S02]  /*0580*/  FSETP.NAN.AND P2, PT, R20, R20, PT ;  /* 0x000000141400720b */ /* 0x000fe40003f48000 */
[----:B------:R-:W-:-:S11]  /*0590*/  ISETP.NE.AND P4, PT, R21, RZ, PT ;  /* 0x000000ff1500720c */ /* 0x000fd60003f85270 */
[----:B------:R-:W-:Y:S02]  /*05a0*/  @!P2 SEL R20, R20, R15, !P5 ;  /* 0x0000000f1414a207 */ /* 0x000fe40006800000 */
[----:B------:R-:W-:Y:S02]  /*05b0*/  P2R R15, PR, RZ, 0x10 ;  /* 0x00000010ff0f7803 */ /* 0x000fe40000000000 */
[----:B------:R-:W-:Y:S01]  /*05c0*/  ISETP.NE.AND P4, PT, R19, RZ, PT ;  /* 0x000000ff1300720c */ /* 0x000fe20003f85270 */
[----:B------:R-:W-:-:S04]  /*05d0*/  VIADD R19, R5, 0x880 ;  /* 0x0000088005137836 */ /* 0x000fc80000000000 */
[----:B------:R-:W-:-:S05]  /*05e0*/  IMAD.WIDE R10, R19, 0x4, R2 ;  /* 0x00000004130a7825 */ /* 0x000fca00078e0202 */
[----:B------:R1:W2:Y:S02]  /*05f0*/  @P1 LDG.E.64 R8, desc[UR4][R10.64] ;  /* 0x000000040a081981 */ /* 0x0002a4000c1e1b00 */
[----:B-1----:R-:W-:-:S04]  /*0600*/  VIADD R11, R5, 0x1000 ;  /* 0x00001000050b7836 */ /* 0x002fc80000000000 */
[----:B------:R-:W-:Y:S01]  /*0610*/  IMAD.WIDE R10, R11, 0x4, R2 ;  /* 0x000000040b0a7825 */ /* 0x000fe200078e0202 */
[----:B--2---:R-:W-:-:S03]  /*0620*/  SEL R19, R9, 0xff800000, P1 ;  /* 0xff80000009137807 */ /* 0x004fc60000800000 */
[----:B------:R-:W-:Y:S01]  /*0630*/  VIADD R9, R7, 0x1 ;  /* 0x0000000107097836 */ /* 0x000fe20000000000 */
[----:B------:R-:W-:Y:S02]  /*0640*/  SEL R12, R8, 0xff800000, P1 ;  /* 0xff800000080c7807 */ /* 0x000fe40000800000 */
[-C--:B------:R-:W-:Y:S02]  /*0650*/  FSETP.NAN.AND P1, PT, R19, R19.reuse, PT ;  /* 0x000000131300720b */ /* 0x080fe40003f28000 */
[----:B------:R-:W-:-:S11]  /*0660*/  FSETP.GEU.AND P3, PT, R20, R19, PT ;  /* 0x000000131400720b */ /* 0x000fd60003f6e000 */
[----:B------:R-:W-:Y:S02]  /*0670*/  @!P1 SEL R19, R19, R20, !P3 ;  /* 0x0000001413139207 */ /* 0x000fe40005800000 */
[----:B------:R-:W-:Y:S02]  /*0680*/  SEL R20, RZ, 0x1, !P0 ;  /* 0x00000001ff147807 */ /* 0x000fe40004000000 */
[-C--:B------:R-:W-:Y:S02]  /*0690*/  FSETP.NAN.AND P0, PT, R12, R12.reuse, PT ;  /* 0x0000000c0c00720b */ /* 0x080fe40003f08000 */
[----:B------:R-:W-:-:S11]  /*06a0*/  FSETP.GEU.AND P1, PT, R17, R12, PT ;  /* 0x0000000c1100720b */ /* 0x000fd60003f2e000 */
[----:B------:R-:W-:Y:S02]  /*06b0*/  @!P0 SEL R12, R12, R17, !P1 ;  /* 0x000000110c0c8207 */ /* 0x000fe40004800000 */
[----:B------:R-:W-:-:S04]  /*06c0*/  ISETP.GE.U32.AND P0, PT, R9, 0x10, PT ;  /* 0x000000100900780c */ /* 0x000fc80003f06070 */
[----:B------:R-:W-:Y:S02]  /*06d0*/  ISETP.GT.AND P0, PT, R6, -0x1, !P0 ;  /* 0xffffffff0600780c */ /* 0x000fe40004704270 */
[----:B------:R-:W-:-:S11]  /*06e0*/  CS2R R6, SRZ ;  /* 0x0000000000067805 */ /* 0x000fd6000001ff00 */
[----:B------:R-:W2:Y:S01]  /*06f0*/  @P0 LDG.E.64 R6, desc[UR4][R10.64] ;  /* 0x000000040a060981 */ /* 0x000ea2000c1e1b00 */
[----:B------:R-:W-:Y:S02]  /*0700*/  LOP3.LUT R4, R9, R4, RZ, 0xfc, !PT ;  /* 0x0000000409047212 */ /* 0x000fe400078efcff */
[----:B------:R-:W-:Y:S02]  /*0710*/  SEL R20, R20, 0x2, P4 ;  /* 0x0000000214147807 */ /* 0x000fe40002000000 */
[----:B--2---:R-:W-:Y:S02]  /*0720*/  SEL R8, R6, 0xff800000, P0 ;  /* 0xff80000006087807 */ /* 0x004fe40000000000 */
[----:B------:R-:W-:Y:S02]  /*0730*/  SEL R17, R7, 0xff800000, P0 ;  /* 0xff80000007117807 */ /* 0x000fe40000000000 */
[-C--:B------:R-:W-:Y:S02]  /*0740*/  FSETP.NAN.AND P5, PT, R8, R8.reuse, PT ;  /* 0x000000080800720b */ /* 0x080fe40003fa8000 */
[----:B------:R-:W-:-:S02]  /*0750*/  FSETP.GEU.AND P2, PT, R12, R8, PT ;  /* 0x000000080c00720b */ /* 0x000fc40003f4e000 */
[----:B------:R-:W-:Y:S02]  /*0760*/  SEL R6, RZ, 0x1, !P6 ;  /* 0x00000001ff067807 */ /* 0x000fe40007000000 */
[----:B------:R-:W-:-:S07]  /*0770*/  FSETP.GEU.AND P6, PT, R19, R17, PT ;  /* 0x000000111300720b */ /* 0x000fce0003fce000 */
[----:B------:R-:W-:Y:S02]  /*0780*/  @!P5 SEL R8, R8, R12, !P2 ;  /* 0x0000000c0808d207 */ /* 0x000fe40005000000 */
[----:B------:R-:W-:-:S13]  /*0790*/  FSETP.NAN.AND P5, PT, R17, R17, PT ;  /* 0x000000111100720b */ /* 0x000fda0003fa8000 */
[----:B------:R-:W-:Y:S02]  /*07a0*/  @!P5 SEL R17, R17, R19, !P6 ;  /* 0x000000131111d207 */ /* 0x000fe40007000000 */
[----:B------:R-:W-:Y:S01]  /*07b0*/  ISETP.NE.AND P5, PT, R13, RZ, PT ;  /* 0x000000ff0d00720c */ /* 0x000fe20003fa5270 */
[----:B------:R-:W-:-:S03]  /*07c0*/  VIADD R13, R5, 0x1040 ;  /* 0x00001040050d7836 */ /* 0x000fc60000000000 */
[----:B------:R-:W-:Y:S02]  /*07d0*/  SEL R19, R6, 0x2, P5 ;  /* 0x0000000206137807 */ /* 0x000fe40002800000 */
[----:B------:R-:W-:Y:S01]  /*07e0*/  CS2R R6, SRZ ;  /* 0x0000000000067805 */ /* 0x000fe2000001ff00 */
[----:B------:R-:W-:-:S05]  /*07f0*/  IMAD.WIDE R12, R13, 0x4, R2 ;  /* 0x000000040d0c7825 */ /* 0x000fca00078e0202 */
[----:B------:R1:W2:Y:S02]  /*0800*/  @P0 LDG.E.64 R6, desc[UR4][R12.64] ;  /* 0x000000040c060981 */ /* 0x0002a4000c1e1b00 */
[----:B-1----:R-:W-:-:S04]  /*0810*/  VIADD R13, R5, 0x1080 ;  /* 0x00001080050d7836 */ /* 0x002fc80000000000 */
[----:B------:R-:W-:Y:S02]  /*0820*/  IMAD.WIDE R12, R13, 0x4, R2 ;  /* 0x000000040d0c7825 */ /* 0x000fe400078e0202 */
[----:B------:R-:W1:Y:S01]  /*0830*/  LDC.64 R2, c[0x0][0x218] ;  /* 0x00008600ff027b82 */ /* 0x000e620000000a00 */
[----:B--2---:R-:W-:Y:S02]  /*0840*/  SEL R10, R7, 0xff800000, P0 ;  /* 0xff800000070a7807 */ /* 0x004fe40000000000 */
[----:B------:R-:W-:Y:S02]  /*0850*/  SEL R7, R6, 0xff800000, P0 ;  /* 0xff80000006077807 */ /* 0x000fe40000000000 */
[----:B------:R-:W-:Y:S02]  /*0860*/  ISETP.NE.AND P0, PT, R14, RZ, PT ;  /* 0x000000ff0e00720c */ /* 0x000fe40003f05270 */
[----:B------:R-:W-:Y:S02]  /*0870*/  FSETP.NAN.AND P4, PT, R10, R10, PT ;  /* 0x0000000a0a00720b */ /* 0x000fe40003f88000 */
[----:B------:R-:W-:-:S02]  /*0880*/  SEL R19, R19, 0x3, P0 ;  /* 0x0000000313137807 */ /* 0x000fc40000000000 */
[----:B------:R-:W-:Y:S02]  /*0890*/  ISETP.GE.U32.AND P0, PT, R4, 0x10, PT ;  /* 0x000000100400780c */ /* 0x000fe40003f06070 */
[----:B------:R-:W-:Y:S02]  /*08a0*/  CS2R R4, SRZ ;  /* 0x0000000000047805 */ /* 0x000fe4000001ff00 */
[----:B------:R-:W-:-:S05]  /*08b0*/  FSETP.GEU.AND P5, PT, R17, R10, PT ;  /* 0x0000000a1100720b */ /* 0x000fca0003fae000 */
[----:B------:R-:W-:Y:S02]  /*08c0*/  @!P4 SEL R10, R10, R17, !P5 ;  /* 0x000000110a0ac207 */ /* 0x000fe40006800000 */
[----:B------:R-:W-:Y:S02]  /*08d0*/  ISETP.NE.AND P4, PT, R15, RZ, PT ;  /* 0x000000ff0f00720c */ /* 0x000fe40003f85270 */
[----:B------:R-:W2:Y:S02]  /*08e0*/  @!P0 LDG.E.64 R4, desc[UR4][R12.64] ;  /* 0x000000040c048981 */ /* 0x000ea4000c1e1b00 */
[----:B------:R-:W-:Y:S02]  /*08f0*/  SEL R20, R20, 0x3, P4 ;  /* 0x0000000314147807 */ /* 0x000fe40002000000 */
[----:B------:R-:W-:-:S04]  /*0900*/  ISETP.NE.AND P4, PT, R16, RZ, PT ;  /* 0x000000ff1000720c */ /* 0x000fc80003f85270 */
[----:B------:R-:W-:Y:S02]  /*0910*/  SEL R19, R19, 0x4, P4 ;  /* 0x0000000413137807 */ /* 0x000fe40002000000 */
[----:B------:R-:W-:-:S04]  /*0920*/  ISETP.NE.AND P4, PT, R18, RZ, PT ;  /* 0x000000ff1200720c */ /* 0x000fc80003f85270 */
[----:B------:R-:W-:Y:S02]  /*0930*/  SEL R20, R20, 0x4, P4 ;  /* 0x0000000414147807 */ /* 0x000fe40002000000 */
[-C--:B------:R-:W-:Y:S02]  /*0940*/  FSETP.NAN.AND P4, PT, R7, R7.reuse, PT ;  /* 0x000000070700720b */ /* 0x080fe40003f88000 */
[----:B------:R-:W-:Y:S02]  /*0950*/  SEL R19, R19, 0x5, P1 ;  /* 0x0000000513137807 */ /* 0x000fe40000800000 */
[----:B------:R-:W-:Y:S02]  /*0960*/  FSETP.GEU.AND P1, PT, R8, R7, PT ;  /* 0x000000070800720b */ /* 0x000fe40003f2e000 */
[----:B------:R-:W-:Y:S02]  /*0970*/  SEL R20, R20, 0x5, P3 ;  /* 0x0000000514147807 */ /* 0x000fe40001800000 */
[----:B------:R-:W-:-:S05]  /*0980*/  SEL R19, R19, 0x6, P2 ;  /* 0x0000000613137807 */ /* 0x000fca0001000000 */
[----:B------:R-:W-:Y:S02]  /*0990*/  @!P4 SEL R7, R7, R8, !P1 ;  /* 0x000000080707c207 */ /* 0x000fe40004800000 */
[----:B------:R-:W-:Y:S02]  /*09a0*/  SEL R20, R20, 0x6, P6 ;  /* 0x0000000614147807 */ /* 0x000fe40003000000 */
[----:B------:R-:W-:Y:S02]  /*09b0*/  SEL R19, R19, 0x7, P1 ;  /* 0x0000000713137807 */ /* 0x000fe40000800000 */
[----:B------:R-:W-:Y:S02]  /*09c0*/  SEL R20, R20, 0x7, P5 ;  /* 0x0000000714147807 */ /* 0x000fe40002800000 */
[----:B------:R-:W-:Y:S01]  /*09d0*/  IADD3 R8, P4, R0, UR6, RZ ;  /* 0x0000000600087c10 */ /* 0x000fe2000ff9e0ff */
[----:B-1----:R-:W-:-:S03]  /*09e0*/  IMAD.WIDE R2, R0, 0x4, R2 ;  /* 0x0000000400027825 */ /* 0x002fc600078e0202 */
[----:B------:R-:W-:Y:S02]  /*09f0*/  LEA.HI.X.SX32 R9, R0, UR7, 0x1, P4 ;  /* 0x0000000700097c11 */ /* 0x000fe4000a0f0eff */
[----:B--2---:R-:W-:Y:S02]  /*0a00*/  SEL R5, R5, 0xff800000, !P0 ;  /* 0xff80000005057807 */ /* 0x004fe40004000000 */
[----:B------:R-:W-:Y:S02]  /*0a10*/  SEL R4, R4, 0xff800000, !P0 ;  /* 0xff80000004047807 */ /* 0x000fe40004000000 */
[----:B------:R-:W-:Y:S02]  /*0a20*/  FSETP.NAN.AND P2, PT, R5, R5, PT ;  /* 0x000000050500720b */ /* 0x000fe40003f48000 */
[-C--:B------:R-:W-:Y:S02]  /*0a30*/  FSETP.NAN.AND P0, PT, R4, R4.reuse, PT ;  /* 0x000000040400720b */ /* 0x080fe40003f08000 */
[----:B------:R-:W-:-:S02]  /*0a40*/  FSETP.GEU.AND P3, PT, R7, R4, PT ;  /* 0x000000040700720b */ /* 0x000fc40003f6e000 */
[----:B------:R-:W-:Y:S02]  /*0a50*/  FSETP.GEU.AND P1, PT, R10, R5, PT ;  /* 0x000000050a00720b */ /* 0x000fe40003f2e000 */
[----:B------:R-:W-:Y:S02]  /*0a60*/  SEL R19, R19, 0x8, P3 ;  /* 0x0000000813137807 */ /* 0x000fe40001800000 */
[----:B------:R-:W-:Y:S02]  /*0a70*/  SEL R20, R20, 0x8, P1 ;  /* 0x0000000814147807 */ /* 0x000fe40000800000 */
[----:B------:R-:W-:Y:S02]  /*0a80*/  LOP3.LUT R19, R19, 0xff, RZ, 0xc0, !PT ;  /* 0x000000ff13137812 */ /* 0x000fe400078ec0ff */
[----:B------:R-:W-:Y:S02]  /*0a90*/  @!P2 SEL R5, R5, R10, !P1 ;  /* 0x0000000a0505a207 */ /* 0x000fe40004800000 */
[----:B------:R-:W-:Y:S01]  /*0aa0*/  @!P0 SEL R4, R4, R7, !P3 ;  /* 0x0000000704048207 */ /* 0x000fe20005800000 */
[----:B------:R-:W-:-:S04]  /*0ab0*/  IMAD R19, R20, 0x100, R19 ;  /* 0x0000010014137824 */ /* 0x000fc800078e0213 */
[----:B------:R-:W-:Y:S04]  /*0ac0*/  STG.E.64 desc[UR4][R2.64], R4 ;  /* 0x0000000402007986 */ /* 0x000fe8000c101b04 */
[----:B------:R-:W-:Y:S01]  /*0ad0*/  STG.E.U16 desc[UR4][R8.64], R19 ;  /* 0x0000001308007986 */ /* 0x000fe2000c101504 */
[----:B------:R-:W-:Y:S05]  /*0ae0*/  EXIT ;  /* 0x000000000000794d */ /* 0x000fea0003800000 */
.L_x_0:
[----:B------:R-:W-:-:S00]  /*0af0*/  BRA `(.L_x_0) ;  /* 0xfffffffc00fc7947 */ /* 0x000fc0000383ffff */
[----:B------:R-:W-:-:S00]  /*0b00*/  NOP ;  /* 0x0000000000007918 */ /* 0x000fc00000000000 */
[----:B------:R-:W-:-:S00]  /*0b10*/  NOP ;  /* 0x0000000000007918 */ /* 0x000fc00000000000 */
[----:B------:R-:W-:-:S00]  /*0b20*/  NOP ;  /* 0x0000000000007918 */ /* 0x000fc00000000000 */
[----:B------:R-:W-:-:S00]  /*0b30*/  NOP ;  /* 0x0000000000007918 */ /* 0x000fc00000000000 */
[----:B------:R-:W-:-:S00]  /*0b40*/  NOP ;  /* 0x0000000000007918 */ /* 0x000fc00000000000 */
[----:B------:R-:W-:-:S00]  /*0b50*/  NOP ;  /* 0x0000000000007918 */ /* 0x000fc00000000000 */
[----:B------:R-:W-:-:S00]  /*0b60*/  NOP ;  /* 0x0000000000007918 */ /* 0x000fc00000000000 */
[----:B------:R-:W-:-:S00]  /*0b70*/  NOP ;  /* 0x0000000000007918 */ /* 0x000fc00000000000 */
.L_x_1:


//--------------------- .nv.constant0.triton_poi_fused_max_pool2d_with_indices_20 --------------------------
	.section	.nv.constant0.triton_poi_fused_max_pool2d_with_indices_20,"a",@progbits
	.sectionflags	@""
	.align	4
.nv.constant0.triton_poi_fused_max_pool2d_with_indices_20:
	.zero		556
